	.headerflags	@"EF_CUDA_TEXMODE_UNIFIED EF_CUDA_64BIT_ADDRESS EF_CUDA_ACCELERATORS EF_CUDA_SM90 EF_CUDA_VIRTUAL_SM(EF_CUDA_SM90)"
	.elftype	@"ET_EXEC"


//--------------------- .nv.info                  --------------------------
	.section	.nv.info,"",@"SHT_CUDA_INFO"
	.align	4


	//----- nvinfo : EIATTR_REGCOUNT
	.align		4
        /*0000*/ 	.byte	0x04, 0x2f
        /*0002*/ 	.short	(.L_2 - .L_1)
	.align		4
.L_1:
        /*0004*/ 	.word	index@(triton_poi_fused_convolution_elu_40)
        /*0008*/ 	.word	0x0000001f


	//----- nvinfo : EIATTR_MIN_STACK_SIZE
	.align		4
.L_2:
        /*000c*/ 	.byte	0x04, 0x12
        /*000e*/ 	.short	(.L_4 - .L_3)
	.align		4
.L_3:
        /*0010*/ 	.word	index@(triton_poi_fused_convolution_elu_40)
        /*0014*/ 	.word	0x00000000


	//----- nvinfo : EIATTR_FRAME_SIZE
	.align		4
.L_4:
        /*0018*/ 	.byte	0x04, 0x11
        /*001a*/ 	.short	(.L_6 - .L_5)
	.align		4
.L_5:
        /*001c*/ 	.word	index@(triton_poi_fused_convolution_elu_40)
        /*0020*/ 	.word	0x00000000


	//----- nvinfo : EIATTR_MIN_STACK_SIZE
	.align		4
.L_6:
        /*0024*/ 	.byte	0x04, 0x12
        /*0026*/ 	.short	(.L_8 - .L_7)
	.align		4
.L_7:
        /*0028*/ 	.word	index@(triton_poi_fused_convolution_elu_40)
        /*002c*/ 	.word	0x00000000
.L_8:


//--------------------- .nv.info.triton_poi_fused_convolution_elu_40 --------------------------
	.section	.nv.info.triton_poi_fused_convolution_elu_40,"",@"SHT_CUDA_INFO"
	.sectionflags	@""
	.align	4


	//----- nvinfo : EIATTR_CUDA_API_VERSION
	.align		4
        /*0000*/ 	.byte	0x04, 0x37
        /*0002*/ 	.short	(.L_10 - .L_9)
.L_9:
        /*0004*/ 	.word	0x0000007c


	//----- nvinfo : EIATTR_KPARAM_INFO
	.align		4
.L_10:
        /*0008*/ 	.byte	0x04, 0x17
        /*000a*/ 	.short	(.L_12 - .L_11)
.L_11:
        /*000c*/ 	.word	0x00000000
        /*0010*/ 	.short	0x0002
        /*0012*/ 	.short	0x0010
        /*0014*/ 	.byte	0x00, 0xf0, 0x11, 0x00


	//----- nvinfo : EIATTR_KPARAM_INFO
	.align		4
.L_12:
        /*0018*/ 	.byte	0x04, 0x17
        /*001a*/ 	.short	(.L_14 - .L_13)
.L_13:
        /*001c*/ 	.word	0x00000000
        /*0020*/ 	.short	0x0001
        /*0022*/ 	.short	0x0008
        /*0024*/ 	.byte	0x00, 0xf4, 0x21, 0x00


	//----- nvinfo : EIATTR_KPARAM_INFO
	.align		4
.L_14:
        /*0028*/ 	.byte	0x04, 0x17
        /*002a*/ 	.short	(.L_16 - .L_15)
.L_15:
        /*002c*/ 	.word	0x00000000
        /*0030*/ 	.short	0x0000
        /*0032*/ 	.short	0x0000
        /*0034*/ 	.byte	0x00, 0xf4, 0x21, 0x00


	//----- nvinfo : EIATTR_SPARSE_MMA_MASK
	.align		4
.L_16:
        /*0038*/ 	.byte	0x03, 0x50
        /*003a*/ 	.short	0x0000


	//----- nvinfo : EIATTR_MAXREG_COUNT
	.align		4
        /*003c*/ 	.byte	0x03, 0x1b
        /*003e*/ 	.short	0x00ff


	//----- nvinfo : EIATTR_EXIT_INSTR_OFFSETS
	.align		4
        /*0040*/ 	.byte	0x04, 0x1c
        /*0042*/ 	.short	(.L_18 - .L_17)


	//   ....[0]....
.L_17:
        /*0044*/ 	.word	0x00000f80


	//----- nvinfo : EIATTR_REQNTID
	.align		4
.L_18:
        /*0048*/ 	.byte	0x04, 0x10
        /*004a*/ 	.short	(.L_20 - .L_19)
.L_19:
        /*004c*/ 	.word	0x00000080
        /*0050*/ 	.word	0x00000001
        /*0054*/ 	.word	0x00000001


	//----- nvinfo : EIATTR_CBANK_PARAM_SIZE
	.align		4
.L_20:
        /*0058*/ 	.byte	0x03, 0x19
        /*005a*/ 	.short	0x0014


	//----- nvinfo : EIATTR_PARAM_CBANK
	.align		4
        /*005c*/ 	.byte	0x04, 0x0a
        /*005e*/ 	.short	(.L_22 - .L_21)
	.align		4
.L_21:
        /*0060*/ 	.word	index@(.nv.constant0.triton_poi_fused_convolution_elu_40)
        /*0064*/ 	.short	0x0210
        /*0066*/ 	.short	0x0014


	//----- nvinfo : EIATTR_SW_WAR
	.align		4
.L_22:
        /*0068*/ 	.byte	0x04, 0x36
        /*006a*/ 	.short	(.L_24 - .L_23)
.L_23:
        /*006c*/ 	.word	0x00000008
.L_24:


//--------------------- .nv.callgraph             --------------------------
	.section	.nv.callgraph,"",@"SHT_CUDA_CALLGRAPH"
	.align	4
	.sectionentsize	8
	.align		4
        /*0000*/ 	.word	0x00000000
	.align		4
        /*0004*/ 	.word	0xffffffff
	.align		4
        /*0008*/ 	.word	0x00000000
	.align		4
        /*000c*/ 	.word	0xfffffffe
	.align		4
        /*0010*/ 	.word	0x00000000
	.align		4
        /*0014*/ 	.word	0xfffffffd
	.align		4
        /*0018*/ 	.word	0x00000000
	.align		4
        /*001c*/ 	.word	0xfffffffc


//--------------------- .nv.constant4             --------------------------
	.section	.nv.constant4,"a",@progbits
	.align	8
	.align		8
.nv.constant4:
        /*0000*/ 	.dword	_$_str


//--------------------- .text.triton_poi_fused_convolution_elu_40 --------------------------
	.section	.text.triton_poi_fused_convolution_elu_40,"ax",@progbits
	.align	128
        .global         triton_poi_fused_convolution_elu_40
        .type           triton_poi_fused_convolution_elu_40,@function
        .size           triton_poi_fused_convolution_elu_40,(.L_x_1 - triton_poi_fused_convolution_elu_40)
        .other          triton_poi_fused_convolution_elu_40,@"STO_CUDA_ENTRY STV_DEFAULT"
triton_poi_fused_convolution_elu_40:
.text.triton_poi_fused_convolution_elu_40:
[----:B------:R-:W-:Y:S01]  /*0000*/  LDC R1, c[0x0][0x28] ;  /* 0x00000a00ff017b82 */ /* 0x000fe20000000800 */
[----:B------:R-:W1:Y:S07]  /*0010*/  S2R R0, SR_TID.X ;  /* 0x0000000000007919 */ /* 0x000e6e0000002100 */
[----:B------:R-:W2:Y:S01]  /*0020*/  LDC.64 R8, c[0x0][0x218] ;  /* 0x00008600ff087b82 */ /* 0x000ea20000000a00 */
[----:B------:R-:W-:Y:S01]  /*0030*/  ULDC.64 UR4, c[0x0][0x208] ;  /* 0x0000820000047ab9 */ /* 0x000fe20000000a00 */
[----:B------:R-:W3:Y:S06]  /*0040*/  S2R R5, SR_CTAID.X ;  /* 0x0000000000057919 */ /* 0x000eec0000002500 */
[----:B------:R-:W4:Y:S01]  /*0050*/  LDC.64 R2, c[0x0][0x210] ;  /* 0x00008400ff027b82 */ /* 0x000f220000000a00 */
[----:B-1----:R-:W-:-:S04]  /*0060*/  SHF.L.U32 R0, R0, 0x2, RZ ;  /* 0x0000000200007819 */ /* 0x002fc800000006ff */
[----:B------:R-:W-:Y:S02]  /*0070*/  LOP3.LUT R0, R0, 0x1fc, RZ, 0xc0, !PT ;  /* 0x000001fc00007812 */ /* 0x000fe400078ec0ff */
[----:B---3--:R-:W-:Y:S02]  /*0080*/  SHF.R.S32.HI R4, RZ, 0x15, R5 ;  /* 0x00000015ff047819 */ /* 0x008fe40000011405 */
[----:B------:R-:W-:Y:S02]  /*0090*/  LEA R5, R5, R0, 0xa ;  /* 0x0000000005057211 */ /* 0x000fe400078e50ff */
[----:B------:R-:W-:-:S03]  /*00a0*/  SGXT R0, R4, 0x1 ;  /* 0x000000010400781a */ /* 0x000fc60000000200 */
[----:B----4-:R-:W-:Y:S01]  /*00b0*/  IMAD.WIDE R2, R5, 0x4, R2 ;  /* 0x0000000405027825 */ /* 0x010fe200078e0202 */
[----:B------:R-:W-:-:S04]  /*00c0*/  LEA.HI R0, R0, R5, RZ, 0x8 ;  /* 0x0000000500007211 */ /* 0x000fc800078f40ff */
[----:B------:R-:W-:Y:S01]  /*00d0*/  LOP3.LUT R0, R0, 0xffffff00, RZ, 0xc0, !PT ;  /* 0xffffff0000007812 */ /* 0x000fe200078ec0ff */
[----:B------:R-:W3:Y:S03]  /*00e0*/  LDG.E.128 R12, desc[UR4][R2.64] ;  /* 0x00000004020c7981 */ /* 0x000ee6000c1e1d00 */
[----:B------:R-:W-:-:S05]  /*00f0*/  IADD3 R7, R5, -R0, RZ ;  /* 0x8000000005077210 */ /* 0x000fca0007ffe0ff */
[----:B--2---:R-:W-:Y:S02]  /*0100*/  IMAD.WIDE R8, R7, 0x4, R8 ;  /* 0x0000000407087825 */ /* 0x004fe400078e0208 */
[----:B------:R-:W2:Y:S04]  /*0110*/  LDG.E.128 R4, desc[UR4][R2.64+0x800] ;  /* 0x0008000402047981 */ /* 0x000ea8000c1e1d00 */
[----:B------:R-:W3:Y:S01]  /*0120*/  LDG.E.EL.128 R8, desc[UR4][R8.64] ;  /* 0x0000000408087981 */ /* 0x000ee2000c2e1d00 */
[----:B------:R-:W-:Y:S01]  /*0130*/  HFMA2.MMA R18, -RZ, RZ, 0.83837890625, -4044 ;  /* 0x3ab5ebe6ff127435 */ /* 0x000fe200000001ff */
[----:B---3--:R-:W-:-:S04]  /*0140*/  FADD R20, R15, R11 ;  /* 0x0000000b0f147221 */ /* 0x008fc80000000000 */
[----:B------:R-:W-:-:S06]  /*0150*/  FMUL R16, R20, 1.4426950216293334961 ;  /* 0x3fb8aa3b14107820 */ /* 0x000fcc0000400000 */
[----:B------:R-:W1:Y:S01]  /*0160*/  FRND R16, R16 ;  /* 0x0000001000107307 */ /* 0x000e620000201000 */
[----:B------:R-:W-:-:S05]  /*0170*/  FADD.FTZ R0, |R20|, -RZ ;  /* 0x800000ff14007221 */ /* 0x000fca0000010200 */
[----:B------:R-:W-:Y:S01]  /*0180*/  FSETP.GEU.AND P0, PT, R0, 0.40999999642372131348, PT ;  /* 0x3ed1eb850000780b */ /* 0x000fe20003f0e000 */
[----:B------:R-:W-:-:S03]  /*0190*/  FADD R19, R14, R10 ;  /* 0x0000000a0e137221 */ /* 0x000fc60000000000 */
[----:B-1----:R-:W-:-:S05]  /*01a0*/  FSEL R17, R16, RZ, P0 ;  /* 0x000000ff10117208 */ /* 0x002fca0000000000 */
[----:B------:R-:W-:Y:S01]  /*01b0*/  FFMA.FTZ R22, -R17, 0.693145751953125, R20 ;  /* 0x3f31720011167823 */ /* 0x000fe20000010114 */
[----:B------:R-:W-:-:S03]  /*01c0*/  FMUL R0, R19, 1.4426950216293334961 ;  /* 0x3fb8aa3b13007820 */ /* 0x000fc60000400000 */
[C---:B------:R-:W-:Y:S01]  /*01d0*/  FFMA.FTZ R21, -R17.reuse, 1.428606765330187045e-06, R22 ;  /* 0x35bfbe8e11157823 */ /* 0x040fe20000010116 */
[----:B------:R-:W-:-:S03]  /*01e0*/  FSETP.NEU.AND P0, PT, R17, 128, PT ;  /* 0x430000001100780b */ /* 0x000fc60003f0d000 */
[----:B------:R-:W-:Y:S01]  /*01f0*/  FFMA.FTZ R16, R21, R18, 0.0083824126049876213074 ;  /* 0x3c09566315107423 */ /* 0x000fe20000010012 */
[----:B------:R-:W1:Y:S01]  /*0200*/  FRND R0, R0 ;  /* 0x0000000000007307 */ /* 0x000e620000201000 */
[----:B------:R-:W-:Y:S02]  /*0210*/  FSEL R17, R17, 127, P0 ;  /* 0x42fe000011117808 */ /* 0x000fe40000000000 */
[----:B------:R-:W-:-:S04]  /*0220*/  FFMA.FTZ R16, R21, R16, 0.041667830199003219604 ;  /* 0x3d2aabe315107423 */ /* 0x000fc80000010010 */
[----:B------:R-:W-:Y:S01]  /*0230*/  FFMA.FTZ R22, R21, R16, 0.16666397452354431152 ;  /* 0x3e2aa9f615167423 */ /* 0x000fe20000010010 */
[----:B------:R-:W3:Y:S01]  /*0240*/  MUFU.EX2 R24, R17 ;  /* 0x0000001100187308 */ /* 0x000ee20000000800 */
[----:B------:R-:W-:Y:S02]  /*0250*/  FADD.FTZ R16, |R19|, -RZ ;  /* 0x800000ff13107221 */ /* 0x000fe40000010200 */
[----:B------:R-:W-:-:S03]  /*0260*/  FFMA.FTZ R22, R21, R22, 0.49999994039535522461 ;  /* 0x3efffffe15167423 */ /* 0x000fc60000010016 */
[----:B------:R-:W-:Y:S01]  /*0270*/  FSETP.GEU.AND P1, PT, R16, 0.40999999642372131348, PT ;  /* 0x3ed1eb851000780b */ /* 0x000fe20003f2e000 */
[----:B------:R-:W-:-:S03]  /*0280*/  FMUL R22, R21, R22 ;  /* 0x0000001615167220 */ /* 0x000fc60000400000 */
[----:B-1----:R-:W-:Y:S01]  /*0290*/  FSEL R0, R0, RZ, P1 ;  /* 0x000000ff00007208 */ /* 0x002fe20000800000 */
[----:B------:R-:W-:Y:S01]  /*02a0*/  FFMA.FTZ R21, R21, R22, R21 ;  /* 0x0000001615157223 */ /* 0x000fe20000010015 */
[----:B---3--:R-:W-:-:S03]  /*02b0*/  FADD R23, R24, -1 ;  /* 0xbf80000018177421 */ /* 0x008fc60000000000 */
[----:B------:R-:W-:Y:S01]  /*02c0*/  FFMA.FTZ R25, -R0, 0.693145751953125, R19 ;  /* 0x3f31720000197823 */ /* 0x000fe20000010113 */
[----:B------:R-:W-:Y:S01]  /*02d0*/  FADD R16, R13, R9 ;  /* 0x000000090d107221 */ /* 0x000fe20000000000 */
[----:B------:R-:W-:Y:S02]  /*02e0*/  FFMA.FTZ R24, R24, R21, R23 ;  /* 0x0000001518187223 */ /* 0x000fe40000010017 */
[C---:B------:R-:W-:Y:S01]  /*02f0*/  FFMA.FTZ R21, -R0.reuse, 1.428606765330187045e-06, R25 ;  /* 0x35bfbe8e00157823 */ /* 0x040fe20000010119 */
[----:B------:R-:W-:Y:S01]  /*0300*/  FSETP.NEU.AND P2, PT, R0, 128, PT ;  /* 0x430000000000780b */ /* 0x000fe20003f4d000 */
[----:B------:R-:W-:Y:S02]  /*0310*/  FMUL R22, R16, 1.4426950216293334961 ;  /* 0x3fb8aa3b10167820 */ /* 0x000fe40000400000 */
[----:B------:R-:W-:Y:S01]  /*0320*/  FFMA.FTZ R26, R21, R18, 0.0083824126049876213074 ;  /* 0x3c095663151a7423 */ /* 0x000fe20000010012 */
[----:B------:R-:W-:-:S03]  /*0330*/  FSEL R25, R0, 127, P2 ;  /* 0x42fe000000197808 */ /* 0x000fc60001000000 */
[C---:B------:R-:W-:Y:S01]  /*0340*/  FFMA.FTZ R0, R21.reuse, R26, 0.041667830199003219604 ;  /* 0x3d2aabe315007423 */ /* 0x040fe2000001001a */
[----:B------:R-:W1:Y:S03]  /*0350*/  FRND R22, R22 ;  /* 0x0000001600167307 */ /* 0x000e660000201000 */
[----:B------:R-:W-:Y:S01]  /*0360*/  FFMA.FTZ R28, R21, R0, 0.16666397452354431152 ;  /* 0x3e2aa9f6151c7423 */ /* 0x000fe20000010000 */
[----:B------:R-:W-:-:S04]  /*0370*/  FADD.FTZ R0, |R16|, -RZ ;  /* 0x800000ff10007221 */ /* 0x000fc80000010200 */
[----:B------:R-:W3:Y:S01]  /*0380*/  MUFU.EX2 R26, R25 ;  /* 0x00000019001a7308 */ /* 0x000ee20000000800 */
[----:B------:R-:W-:Y:S01]  /*0390*/  FFMA.FTZ R28, R21, R28, 0.49999994039535522461 ;  /* 0x3efffffe151c7423 */ /* 0x000fe2000001001c */
[----:B------:R-:W-:-:S03]  /*03a0*/  FSETP.GEU.AND P1, PT, R0, 0.40999999642372131348, PT ;  /* 0x3ed1eb850000780b */ /* 0x000fc60003f2e000 */
[----:B------:R-:W-:-:S04]  /*03b0*/  FMUL R28, R21, R28 ;  /* 0x0000001c151c7220 */ /* 0x000fc80000400000 */
[----:B------:R-:W-:Y:S01]  /*03c0*/  FFMA.FTZ R23, R21, R28, R21 ;  /* 0x0000001c15177223 */ /* 0x000fe20000010015 */
[----:B-1----:R-:W-:Y:S01]  /*03d0*/  FSEL R21, R22, RZ, P1 ;  /* 0x000000ff16157208 */ /* 0x002fe20000800000 */
[----:B---3--:R-:W-:-:S04]  /*03e0*/  FADD R27, R26, -1 ;  /* 0xbf8000001a1b7421 */ /* 0x008fc80000000000 */
[C---:B------:R-:W-:Y:S01]  /*03f0*/  FFMA.FTZ R0, -R21.reuse, 0.693145751953125, R16 ;  /* 0x3f31720015007823 */ /* 0x040fe20000010110 */
[C---:B------:R-:W-:Y:S01]  /*0400*/  FSETP.NEU.AND P1, PT, R21.reuse, 128, PT ;  /* 0x430000001500780b */ /* 0x040fe20003f2d000 */
[----:B------:R-:W-:Y:S02]  /*0410*/  FFMA.FTZ R26, R26, R23, R27 ;  /* 0x000000171a1a7223 */ /* 0x000fe4000001001b */
[C---:B------:R-:W-:Y:S01]  /*0420*/  FFMA.FTZ R23, -R21.reuse, 1.428606765330187045e-06, R0 ;  /* 0x35bfbe8e15177823 */ /* 0x040fe20000010100 */
[----:B------:R-:W-:-:S03]  /*0430*/  FSEL R28, R21, 127, P1 ;  /* 0x42fe0000151c7808 */ /* 0x000fc60000800000 */
[C---:B------:R-:W-:Y:S01]  /*0440*/  FFMA.FTZ R0, R23.reuse, R18, 0.0083824126049876213074 ;  /* 0x3c09566317007423 */ /* 0x040fe20000010012 */
[----:B------:R-:W1:Y:S03]  /*0450*/  MUFU.EX2 R22, R28 ;  /* 0x0000001c00167308 */ /* 0x000e660000000800 */
[----:B------:R-:W-:-:S04]  /*0460*/  FFMA.FTZ R0, R23, R0, 0.041667830199003219604 ;  /* 0x3d2aabe317007423 */ /* 0x000fc80000010000 */
[----:B------:R-:W-:-:S04]  /*0470*/  FFMA.FTZ R0, R23, R0, 0.16666397452354431152 ;  /* 0x3e2aa9f617007423 */ /* 0x000fc80000010000 */
[----:B------:R-:W-:-:S04]  /*0480*/  FFMA.FTZ R0, R23, R0, 0.49999994039535522461 ;  /* 0x3efffffe17007423 */ /* 0x000fc80000010000 */
[----:B------:R-:W-:Y:S01]  /*0490*/  FMUL R0, R23, R0 ;  /* 0x0000000017007220 */ /* 0x000fe20000400000 */
[----:B-1----:R-:W-:-:S03]  /*04a0*/  FADD R27, R22, -1 ;  /* 0xbf800000161b7421 */ /* 0x002fc60000000000 */
[----:B------:R-:W-:Y:S01]  /*04b0*/  FFMA.FTZ R23, R23, R0, R23 ;  /* 0x0000000017177223 */ /* 0x000fe20000010017 */
[----:B------:R-:W-:-:S03]  /*04c0*/  FADD R0, R12, R8 ;  /* 0x000000080c007221 */ /* 0x000fc60000000000 */
[----:B------:R-:W-:Y:S01]  /*04d0*/  FFMA.FTZ R22, R22, R23, R27 ;  /* 0x0000001716167223 */ /* 0x000fe2000001001b */
[----:B------:R-:W-:-:S04]  /*04e0*/  FMUL R27, R0, 1.4426950216293334961 ;  /* 0x3fb8aa3b001b7820 */ /* 0x000fc80000400000 */
[----:B------:R-:W1:Y:S01]  /*04f0*/  FRND R23, R27 ;  /* 0x0000001b00177307 */ /* 0x000e620000201000 */
[----:B------:R-:W-:Y:S01]  /*0500*/  FSETP.GT.AND P3, PT, R15, -R11, PT ;  /* 0x8000000b0f00720b */ /* 0x000fe20003f64000 */
[----:B------:R-:W-:Y:S01]  /*0510*/  FADD.FTZ R15, |R0|, -RZ ;  /* 0x800000ff000f7221 */ /* 0x000fe20000010200 */
[----:B------:R-:W-:-:S04]  /*0520*/  FSETP.NEU.AND P5, PT, R20, RZ, PT ;  /* 0x000000ff1400720b */ /* 0x000fc80003fad000 */
[----:B------:R-:W-:Y:S01]  /*0530*/  FSETP.GEU.AND P4, PT, R15, 0.40999999642372131348, PT ;  /* 0x3ed1eb850f00780b */ /* 0x000fe20003f8e000 */
[----:B------:R-:W-:Y:S01]  /*0540*/  @!P0 FADD R24, R24, R24 ;  /* 0x0000001818188221 */ /* 0x000fe20000000000 */
[----:B------:R-:W-:Y:S02]  /*0550*/  FSETP.GT.AND P6, PT, R17, 128, PT ;  /* 0x430000001100780b */ /* 0x000fe40003fc4000 */
[----:B------:R-:W-:Y:S02]  /*0560*/  FSETP.GT.AND P0, PT, R14, -R10, PT ;  /* 0x8000000a0e00720b */ /* 0x000fe40003f04000 */
[----:B-1----:R-:W-:Y:S02]  /*0570*/  FSEL R23, R23, RZ, P4 ;  /* 0x000000ff17177208 */ /* 0x002fe40002000000 */
[----:B------:R-:W-:Y:S02]  /*0580*/  FSEL R24, R24, +INF , !P6 ;  /* 0x7f80000018187808 */ /* 0x000fe40007000000 */
[----:B------:R-:W-:Y:S01]  /*0590*/  FSETP.GEU.AND P4, PT, R17, -25, PT ;  /* 0xc1c800001100780b */ /* 0x000fe20003f8e000 */
[----:B------:R-:W-:Y:S01]  /*05a0*/  FFMA.FTZ R14, -R23, 0.693145751953125, R0 ;  /* 0x3f317200170e7823 */ /* 0x000fe20000010100 */
[----:B------:R-:W-:-:S02]  /*05b0*/  FADD R15, R20, R20 ;  /* 0x00000014140f7221 */ /* 0x000fc40000000000 */
[----:B------:R-:W-:Y:S01]  /*05c0*/  @P5 FSEL R15, R24, -1, P4 ;  /* 0xbf800000180f5808 */ /* 0x000fe20002000000 */
[C---:B------:R-:W-:Y:S01]  /*05d0*/  FFMA.FTZ R17, -R23.reuse, 1.428606765330187045e-06, R14 ;  /* 0x35bfbe8e17117823 */ /* 0x040fe2000001010e */
[----:B------:R-:W-:-:S03]  /*05e0*/  FSETP.NEU.AND P4, PT, R23, 128, PT ;  /* 0x430000001700780b */ /* 0x000fc60003f8d000 */
[----:B------:R-:W-:Y:S01]  /*05f0*/  FFMA.FTZ R24, R17, R18, 0.0083824126049876213074 ;  /* 0x3c09566311187423 */ /* 0x000fe20000010012 */
[----:B------:R-:W-:-:S03]  /*0600*/  FSEL R14, R23, 127, P4 ;  /* 0x42fe0000170e7808 */ /* 0x000fc60002000000 */
[C---:B------:R-:W-:Y:S02]  /*0610*/  FFMA.FTZ R28, R17.reuse, R24, 0.041667830199003219604 ;  /* 0x3d2aabe3111c7423 */ /* 0x040fe40000010018 */
[----:B------:R-:W1:Y:S02]  /*0620*/  MUFU.EX2 R24, R14 ;  /* 0x0000000e00187308 */ /* 0x000e640000000800 */
[----:B------:R-:W-:-:S04]  /*0630*/  FFMA.FTZ R28, R17, R28, 0.16666397452354431152 ;  /* 0x3e2aa9f6111c7423 */ /* 0x000fc8000001001c */
[----:B------:R-:W-:-:S04]  /*0640*/  FFMA.FTZ R28, R17, R28, 0.49999994039535522461 ;  /* 0x3efffffe111c7423 */ /* 0x000fc8000001001c */
[----:B------:R-:W-:-:S04]  /*0650*/  FMUL R28, R17, R28 ;  /* 0x0000001c111c7220 */ /* 0x000fc80000400000 */
[----:B------:R-:W-:Y:S01]  /*0660*/  FFMA.FTZ R17, R17, R28, R17 ;  /* 0x0000001c11117223 */ /* 0x000fe20000010011 */
[----:B-1----:R-:W-:Y:S01]  /*0670*/  FADD R27, R24, -1 ;  /* 0xbf800000181b7421 */ /* 0x002fe20000000000 */
[----:B------:R-:W-:-:S03]  /*0680*/  FSETP.NEU.AND P5, PT, R19, RZ, PT ;  /* 0x000000ff1300720b */ /* 0x000fc60003fad000 */
[----:B------:R-:W-:Y:S01]  /*0690*/  FFMA.FTZ R24, R24, R17, R27 ;  /* 0x0000001118187223 */ /* 0x000fe2000001001b */
[----:B--2---:R-:W-:Y:S01]  /*06a0*/  FADD R17, R4, R8 ;  /* 0x0000000804117221 */ /* 0x004fe20000000000 */
[----:B------:R-:W-:Y:S01]  /*06b0*/  @!P2 FADD R26, R26, R26 ;  /* 0x0000001a1a1aa221 */ /* 0x000fe20000000000 */
[C---:B------:R-:W-:Y:S02]  /*06c0*/  FSETP.GT.AND P2, PT, R25.reuse, 128, PT ;  /* 0x430000001900780b */ /* 0x040fe40003f44000 */
[----:B------:R-:W-:Y:S01]  /*06d0*/  FSETP.GEU.AND P6, PT, R25, -25, PT ;  /* 0xc1c800001900780b */ /* 0x000fe20003fce000 */
[----:B------:R-:W-:Y:S01]  /*06e0*/  FMUL R25, R17, 1.4426950216293334961 ;  /* 0x3fb8aa3b11197820 */ /* 0x000fe20000400000 */
[----:B------:R-:W-:Y:S01]  /*06f0*/  FSEL R26, R26, +INF , !P2 ;  /* 0x7f8000001a1a7808 */ /* 0x000fe20005000000 */
[----:B------:R-:W-:-:S04]  /*0700*/  FADD R14, R19, R19 ;  /* 0x00000013130e7221 */ /* 0x000fc80000000000 */
[----:B------:R-:W1:Y:S01]  /*0710*/  FRND R25, R25 ;  /* 0x0000001900197307 */ /* 0x000e620000201000 */
[----:B------:R-:W-:Y:S01]  /*0720*/  @P5 FSEL R14, R26, -1, P6 ;  /* 0xbf8000001a0e5808 */ /* 0x000fe20003000000 */
[----:B------:R-:W-:Y:S01]  /*0730*/  FADD.FTZ R26, |R17|, -RZ ;  /* 0x800000ff111a7221 */ /* 0x000fe20000010200 */
[----:B------:R-:W-:Y:S02]  /*0740*/  FSEL R21, R21, 127, P1 ;  /* 0x42fe000015157808 */ /* 0x000fe40000800000 */
[----:B------:R-:W-:Y:S02]  /*0750*/  FSETP.NEU.AND P6, PT, R16, RZ, PT ;  /* 0x000000ff1000720b */ /* 0x000fe40003fcd000 */
[----:B------:R-:W-:Y:S01]  /*0760*/  FSETP.GEU.AND P5, PT, R26, 0.40999999642372131348, PT ;  /* 0x3ed1eb851a00780b */ /* 0x000fe20003fae000 */
[----:B------:R-:W-:Y:S01]  /*0770*/  @!P1 FADD R22, R22, R22 ;  /* 0x0000001616169221 */ /* 0x000fe20000000000 */
[----:B------:R-:W-:Y:S02]  /*0780*/  FSETP.GT.AND P1, PT, R21, 128, PT ;  /* 0x430000001500780b */ /* 0x000fe40003f24000 */
[----:B-1----:R-:W-:-:S02]  /*0790*/  FSEL R26, R25, RZ, P5 ;  /* 0x000000ff191a7208 */ /* 0x002fc40002800000 */
[----:B------:R-:W-:Y:S02]  /*07a0*/  FSEL R22, R22, +INF , !P1 ;  /* 0x7f80000016167808 */ /* 0x000fe40004800000 */
[----:B------:R-:W-:Y:S01]  /*07b0*/  FSETP.GEU.AND P1, PT, R21, -25, PT ;  /* 0xc1c800001500780b */ /* 0x000fe20003f2e000 */
[----:B------:R-:W-:Y:S01]  /*07c0*/  FFMA.FTZ R21, -R26, 0.693145751953125, R17 ;  /* 0x3f3172001a157823 */ /* 0x000fe20000010111 */
[----:B------:R-:W-:Y:S01]  /*07d0*/  FSETP.GT.AND P2, PT, R13, -R9, PT ;  /* 0x800000090d00720b */ /* 0x000fe20003f44000 */
[----:B------:R-:W-:Y:S01]  /*07e0*/  FADD R13, R16, R16 ;  /* 0x00000010100d7221 */ /* 0x000fe20000000000 */
[----:B------:R-:W-:Y:S01]  /*07f0*/  @P6 FSEL R13, R22, -1, P1 ;  /* 0xbf800000160d6808 */ /* 0x000fe20000800000 */
[C---:B------:R-:W-:Y:S01]  /*0800*/  FFMA.FTZ R21, -R26.reuse, 1.428606765330187045e-06, R21 ;  /* 0x35bfbe8e1a157823 */ /* 0x040fe20000010115 */
[----:B------:R-:W-:-:S03]  /*0810*/  FSETP.NEU.AND P6, PT, R26, 128, PT ;  /* 0x430000001a00780b */ /* 0x000fc60003fcd000 */
[----:B------:R-:W-:Y:S01]  /*0820*/  FFMA.FTZ R28, R21, R18, 0.0083824126049876213074 ;  /* 0x3c095663151c7423 */ /* 0x000fe20000010012 */
[----:B------:R-:W-:-:S03]  /*0830*/  FSEL R22, R26, 127, P6 ;  /* 0x42fe00001a167808 */ /* 0x000fc60003000000 */
[C---:B------:R-:W-:Y:S01]  /*0840*/  FFMA.FTZ R28, R21.reuse, R28, 0.041667830199003219604 ;  /* 0x3d2aabe3151c7423 */ /* 0x040fe2000001001c */
[----:B------:R-:W1:Y:S03]  /*0850*/  MUFU.EX2 R25, R22 ;  /* 0x0000001600197308 */ /* 0x000e660000000800 */
[----:B------:R-:W-:-:S04]  /*0860*/  FFMA.FTZ R28, R21, R28, 0.16666397452354431152 ;  /* 0x3e2aa9f6151c7423 */ /* 0x000fc8000001001c */
[----:B------:R-:W-:-:S04]  /*0870*/  FFMA.FTZ R28, R21, R28, 0.49999994039535522461 ;  /* 0x3efffffe151c7423 */ /* 0x000fc8000001001c */
[----:B------:R-:W-:-:S04]  /*0880*/  FMUL R28, R21, R28 ;  /* 0x0000001c151c7220 */ /* 0x000fc80000400000 */
[----:B------:R-:W-:Y:S01]  /*0890*/  FFMA.FTZ R28, R21, R28, R21 ;  /* 0x0000001c151c7223 */ /* 0x000fe20000010015 */
[----:B-1----:R-:W-:Y:S01]  /*08a0*/  FADD R26, R25, -1 ;  /* 0xbf800000191a7421 */ /* 0x002fe20000000000 */
[----:B------:R-:W-:-:S03]  /*08b0*/  FADD R21, R5, R9 ;  /* 0x0000000905157221 */ /* 0x000fc60000000000 */
[----:B------:R-:W-:Y:S01]  /*08c0*/  FFMA.FTZ R25, R25, R28, R26 ;  /* 0x0000001c19197223 */ /* 0x000fe2000001001a */
[----:B------:R-:W-:Y:S01]  /*08d0*/  FMUL R26, R21, 1.4426950216293334961 ;  /* 0x3fb8aa3b151a7820 */ /* 0x000fe20000400000 */
[----:B------:R-:W-:-:S03]  /*08e0*/  FSETP.GT.AND P1, PT, R12, -R8, PT ;  /* 0x800000080c00720b */ /* 0x000fc60003f24000 */
[----:B------:R-:W1:Y:S01]  /*08f0*/  FRND R12, R26 ;  /* 0x0000001a000c7307 */ /* 0x000e620000201000 */
[----:B------:R-:W-:Y:S01]  /*0900*/  FSEL R27, R23, 127, P4 ;  /* 0x42fe0000171b7808 */ /* 0x000fe20002000000 */
[----:B------:R-:W-:Y:S01]  /*0910*/  @!P4 FADD R24, R24, R24 ;  /* 0x000000181818c221 */ /* 0x000fe20000000000 */
[----:B------:R-:W-:Y:S02]  /*0920*/  FADD.FTZ R23, |R21|, -RZ ;  /* 0x800000ff15177221 */ /* 0x000fe40000010200 */
[----:B------:R-:W-:-:S04]  /*0930*/  FSETP.GT.AND P5, PT, R27, 128, PT ;  /* 0x430000001b00780b */ /* 0x000fc80003fa4000 */
[----:B------:R-:W-:Y:S02]  /*0940*/  FSEL R24, R24, +INF , !P5 ;  /* 0x7f80000018187808 */ /* 0x000fe40006800000 */
[----:B------:R-:W-:Y:S02]  /*0950*/  FSETP.GEU.AND P5, PT, R23, 0.40999999642372131348, PT ;  /* 0x3ed1eb851700780b */ /* 0x000fe40003fae000 */
[----:B------:R-:W-:Y:S02]  /*0960*/  FSETP.NEU.AND P4, PT, R0, RZ, PT ;  /* 0x000000ff0000720b */ /* 0x000fe40003f8d000 */
[----:B-1----:R-:W-:Y:S02]  /*0970*/  FSEL R12, R12, RZ, P5 ;  /* 0x000000ff0c0c7208 */ /* 0x002fe40002800000 */
[----:B------:R-:W-:-:S03]  /*0980*/  FSETP.GEU.AND P5, PT, R27, -25, PT ;  /* 0xc1c800001b00780b */ /* 0x000fc60003fae000 */
[----:B------:R-:W-:Y:S01]  /*0990*/  FFMA.FTZ R27, -R12, 0.693145751953125, R21 ;  /* 0x3f3172000c1b7823 */ /* 0x000fe20000010115 */
[----:B------:R-:W-:-:S03]  /*09a0*/  FADD R23, R0, R0 ;  /* 0x0000000000177221 */ /* 0x000fc60000000000 */
[----:B------:R-:W-:Y:S02]  /*09b0*/  FFMA.FTZ R27, -R12, 1.428606765330187045e-06, R27 ;  /* 0x35bfbe8e0c1b7823 */ /* 0x000fe4000001011b */
[----:B------:R-:W-:Y:S01]  /*09c0*/  @P4 FSEL R23, R24, -1, P5 ;  /* 0xbf80000018174808 */ /* 0x000fe20002800000 */
[----:B------:R-:W-:Y:S01]  /*09d0*/  @!P6 FADD R25, R25, R25 ;  /* 0x000000191919e221 */ /* 0x000fe20000000000 */
[C---:B------:R-:W-:Y:S02]  /*09e0*/  FSETP.GEU.AND P4, PT, R22.reuse, -25, PT ;  /* 0xc1c800001600780b */ /* 0x040fe40003f8e000 */
[----:B------:R-:W-:Y:S01]  /*09f0*/  FSETP.GT.AND P5, PT, R22, 128, PT ;  /* 0x430000001600780b */ /* 0x000fe20003fa4000 */
[----:B------:R-:W-:Y:S01]  /*0a00*/  FFMA.FTZ R22, R27, R18, 0.0083824126049876213074 ;  /* 0x3c0956631b167423 */ /* 0x000fe20000010012 */
[----:B------:R-:W-:-:S03]  /*0a10*/  FSETP.NEU.AND P6, PT, R12, 128, PT ;  /* 0x430000000c00780b */ /* 0x000fc60003fcd000 */
[----:B------:R-:W-:Y:S01]  /*0a20*/  FFMA.FTZ R22, R27, R22, 0.041667830199003219604 ;  /* 0x3d2aabe31b167423 */ /* 0x000fe20000010016 */
[----:B------:R-:W-:Y:S02]  /*0a30*/  FSEL R12, R12, 127, P6 ;  /* 0x42fe00000c0c7808 */ /* 0x000fe40003000000 */
[----:B------:R-:W-:Y:S01]  /*0a40*/  FSEL R25, R25, +INF , !P5 ;  /* 0x7f80000019197808 */ /* 0x000fe20006800000 */
[----:B------:R-:W-:Y:S01]  /*0a50*/  FFMA.FTZ R22, R27, R22, 0.16666397452354431152 ;  /* 0x3e2aa9f61b167423 */ /* 0x000fe20000010016 */
[----:B------:R-:W-:Y:S01]  /*0a60*/  FSETP.NEU.AND P5, PT, R17, RZ, PT ;  /* 0x000000ff1100720b */ /* 0x000fe20003fad000 */
[----:B------:R-:W1:Y:S02]  /*0a70*/  MUFU.EX2 R24, R12 ;  /* 0x0000000c00187308 */ /* 0x000e640000000800 */
[----:B------:R-:W-:-:S04]  /*0a80*/  FFMA.FTZ R22, R27, R22, 0.49999994039535522461 ;  /* 0x3efffffe1b167423 */ /* 0x000fc80000010016 */
[----:B------:R-:W-:-:S04]  /*0a90*/  FMUL R22, R27, R22 ;  /* 0x000000161b167220 */ /* 0x000fc80000400000 */
[----:B------:R-:W-:Y:S01]  /*0aa0*/  FFMA.FTZ R27, R27, R22, R27 ;  /* 0x000000161b1b7223 */ /* 0x000fe2000001001b */
[----:B------:R-:W-:Y:S01]  /*0ab0*/  FADD R22, R17, R17 ;  /* 0x0000001111167221 */ /* 0x000fe20000000000 */
[----:B------:R-:W-:Y:S02]  /*0ac0*/  @P5 FSEL R22, R25, -1, P4 ;  /* 0xbf80000019165808 */ /* 0x000fe40002000000 */
[C---:B------:R-:W-:Y:S01]  /*0ad0*/  FSETP.GT.AND P4, PT, R7.reuse, -R11, PT ;  /* 0x8000000b0700720b */ /* 0x040fe20003f84000 */
[----:B-1----:R-:W-:Y:S01]  /*0ae0*/  FADD R25, R24, -1 ;  /* 0xbf80000018197421 */ /* 0x002fe20000000000 */
[----:B------:R-:W-:Y:S01]  /*0af0*/  FADD R7, R7, R11 ;  /* 0x0000000b07077221 */ /* 0x000fe20000000000 */
[----:B------:R-:W-:Y:S02]  /*0b00*/  FADD R11, R6, R10 ;  /* 0x0000000a060b7221 */ /* 0x000fe40000000000 */
[----:B------:R-:W-:Y:S02]  /*0b10*/  FFMA.FTZ R27, R24, R27, R25 ;  /* 0x0000001b181b7223 */ /* 0x000fe40000010019 */
[----:B------:R-:W-:-:S06]  /*0b20*/  FMUL R25, R11, 1.4426950216293334961 ;  /* 0x3fb8aa3b0b197820 */ /* 0x000fcc0000400000 */
[----:B------:R-:W1:Y:S01]  /*0b30*/  FRND R25, R25 ;  /* 0x0000001900197307 */ /* 0x000e620000201000 */
[----:B------:R-:W-:Y:S01]  /*0b40*/  FADD.FTZ R24, |R11|, -RZ ;  /* 0x800000ff0b187221 */ /* 0x000fe20000010200 */
[----:B------:R-:W-:-:S04]  /*0b50*/  @!P6 FADD R27, R27, R27 ;  /* 0x0000001b1b1be221 */ /* 0x000fc80000000000 */
[----:B------:R-:W-:Y:S02]  /*0b60*/  FSETP.GEU.AND P5, PT, R24, 0.40999999642372131348, PT ;  /* 0x3ed1eb851800780b */ /* 0x000fe40003fae000 */
[----:B------:R-:W-:Y:S02]  /*0b70*/  FSETP.GT.AND P6, PT, R12, 128, PT ;  /* 0x430000000c00780b */ /* 0x000fe40003fc4000 */
[----:B-1----:R-:W-:Y:S02]  /*0b80*/  FSEL R26, R25, RZ, P5 ;  /* 0x000000ff191a7208 */ /* 0x002fe40002800000 */
[----:B------:R-:W-:-:S03]  /*0b90*/  FSEL R28, R27, +INF , !P6 ;  /* 0x7f8000001b1c7808 */ /* 0x000fc60007000000 */
[----:B------:R-:W-:Y:S01]  /*0ba0*/  FFMA.FTZ R27, -R26, 0.693145751953125, R11 ;  /* 0x3f3172001a1b7823 */ /* 0x000fe2000001010b */
[----:B------:R-:W-:-:S03]  /*0bb0*/  FSETP.NEU.AND P6, PT, R21, RZ, PT ;  /* 0x000000ff1500720b */ /* 0x000fc60003fcd000 */
[----:B------:R-:W-:Y:S01]  /*0bc0*/  FFMA.FTZ R25, -R26, 1.428606765330187045e-06, R27 ;  /* 0x35bfbe8e1a197823 */ /* 0x000fe2000001011b */
[----:B------:R-:W-:-:S03]  /*0bd0*/  FSETP.GEU.AND P5, PT, R12, -25, PT ;  /* 0xc1c800000c00780b */ /* 0x000fc60003fae000 */
[----:B------:R-:W-:-:S04]  /*0be0*/  FFMA.FTZ R12, R25, R18, 0.0083824126049876213074 ;  /* 0x3c095663190c7423 */ /* 0x000fc80000010012 */
[----:B------:R-:W-:Y:S01]  /*0bf0*/  FFMA.FTZ R12, R25, R12, 0.041667830199003219604 ;  /* 0x3d2aabe3190c7423 */ /* 0x000fe2000001000c */
[----:B------:R-:W-:-:S03]  /*0c00*/  FADD R24, R21, R21 ;  /* 0x0000001515187221 */ /* 0x000fc60000000000 */
[C---:B------:R-:W-:Y:S01]  /*0c10*/  FFMA.FTZ R12, R25.reuse, R12, 0.16666397452354431152 ;  /* 0x3e2aa9f6190c7423 */ /* 0x040fe2000001000c */
[----:B------:R-:W-:Y:S02]  /*0c20*/  @P6 FSEL R24, R28, -1, P5 ;  /* 0xbf8000001c186808 */ /* 0x000fe40002800000 */
[----:B------:R-:W-:Y:S01]  /*0c30*/  FSETP.NEU.AND P5, PT, R26, 128, PT ;  /* 0x430000001a00780b */ /* 0x000fe20003fad000 */
[----:B------:R-:W-:-:S04]  /*0c40*/  FFMA.FTZ R12, R25, R12, 0.49999994039535522461 ;  /* 0x3efffffe190c7423 */ /* 0x000fc8000001000c */
[----:B------:R-:W-:Y:S01]  /*0c50*/  FMUL R28, R25, R12 ;  /* 0x0000000c191c7220 */ /* 0x000fe20000400000 */
[----:B------:R-:W-:-:S03]  /*0c60*/  FSEL R12, R26, 127, P5 ;  /* 0x42fe00001a0c7808 */ /* 0x000fc60002800000 */
[----:B------:R-:W-:Y:S02]  /*0c70*/  FFMA.FTZ R28, R25, R28, R25 ;  /* 0x0000001c191c7223 */ /* 0x000fe40000010019 */
[----:B------:R-:W1:Y:S01]  /*0c80*/  MUFU.EX2 R25, R12 ;  /* 0x0000000c00197308 */ /* 0x000e620000000800 */
[----:B------:R-:W-:Y:S01]  /*0c90*/  FSEL R15, R20, R15, P3 ;  /* 0x0000000f140f7208 */ /* 0x000fe20001800000 */
[----:B-1----:R-:W-:-:S04]  /*0ca0*/  FADD R20, R25, -1 ;  /* 0xbf80000019147421 */ /* 0x002fc80000000000 */
[----:B------:R-:W-:Y:S01]  /*0cb0*/  FFMA.FTZ R28, R25, R28, R20 ;  /* 0x0000001c191c7223 */ /* 0x000fe20000010014 */
[----:B------:R-:W-:-:S06]  /*0cc0*/  FMUL R25, R7, 1.4426950216293334961 ;  /* 0x3fb8aa3b07197820 */ /* 0x000fcc0000400000 */
[----:B------:R-:W1:Y:S01]  /*0cd0*/  FRND R25, R25 ;  /* 0x0000001900197307 */ /* 0x000e620000201000 */
[----:B------:R-:W-:Y:S01]  /*0ce0*/  FADD.FTZ R20, |R7|, -RZ ;  /* 0x800000ff07147221 */ /* 0x000fe20000010200 */
[----:B------:R-:W-:Y:S01]  /*0cf0*/  @!P5 FADD R28, R28, R28 ;  /* 0x0000001c1c1cd221 */ /* 0x000fe20000000000 */
[----:B------:R-:W-:Y:S02]  /*0d00*/  FSETP.GT.AND P6, PT, R12, 128, PT ;  /* 0x430000000c00780b */ /* 0x000fe40003fc4000 */
[----:B------:R-:W-:Y:S02]  /*0d10*/  FSETP.NEU.AND P3, PT, R11, RZ, PT ;  /* 0x000000ff0b00720b */ /* 0x000fe40003f6d000 */
[----:B------:R-:W-:Y:S02]  /*0d20*/  FSETP.GEU.AND P5, PT, R20, 0.40999999642372131348, PT ;  /* 0x3ed1eb851400780b */ /* 0x000fe40003fae000 */
[----:B------:R-:W-:Y:S02]  /*0d30*/  FSEL R28, R28, +INF , !P6 ;  /* 0x7f8000001c1c7808 */ /* 0x000fe40007000000 */
[----:B------:R-:W-:-:S02]  /*0d40*/  FSETP.GEU.AND P6, PT, R12, -25, PT ;  /* 0xc1c800000c00780b */ /* 0x000fc40003fce000 */
[----:B-1----:R-:W-:Y:S01]  /*0d50*/  FSEL R12, R25, RZ, P5 ;  /* 0x000000ff190c7208 */ /* 0x002fe20002800000 */
[----:B------:R-:W-:-:S04]  /*0d60*/  FADD R20, R11, R11 ;  /* 0x0000000b0b147221 */ /* 0x000fc80000000000 */
[----:B------:R-:W-:Y:S01]  /*0d70*/  FFMA.FTZ R25, -R12, 0.693145751953125, R7 ;  /* 0x3f3172000c197823 */ /* 0x000fe20000010107 */
[----:B------:R-:W-:-:S03]  /*0d80*/  @P3 FSEL R20, R28, -1, P6 ;  /* 0xbf8000001c143808 */ /* 0x000fc60003000000 */
        /* <DEDUP_REMOVED lines=12> */
[----:B------:R-:W-:-:S04]  /*0e50*/  FFMA.FTZ R18, R18, R25, R27 ;  /* 0x0000001912127223 */ /* 0x000fc8000001001b */
[----:B------:R-:W-:Y:S01]  /*0e60*/  @!P3 FADD R18, R18, R18 ;  /* 0x000000121212b221 */ /* 0x000fe20000000000 */
[C---:B------:R-:W-:Y:S02]  /*0e70*/  FSETP.GT.AND P3, PT, R12.reuse, 128, PT ;  /* 0x430000000c00780b */ /* 0x040fe40003f64000 */
[----:B------:R-:W-:Y:S02]  /*0e80*/  FSETP.GEU.AND P6, PT, R12, -25, PT ;  /* 0xc1c800000c00780b */ /* 0x000fe40003fce000 */
[----:B------:R-:W-:Y:S02]  /*0e90*/  FSEL R18, R18, +INF , !P3 ;  /* 0x7f80000012127808 */ /* 0x000fe40005800000 */
[----:B------:R-:W-:Y:S02]  /*0ea0*/  FSEL R14, R19, R14, P0 ;  /* 0x0000000e130e7208 */ /* 0x000fe40000000000 */
[----:B------:R-:W-:Y:S01]  /*0eb0*/  FSEL R18, R18, -1, P6 ;  /* 0xbf80000012127808 */ /* 0x000fe20003000000 */
[----:B------:R-:W-:Y:S01]  /*0ec0*/  @!P5 FADD R18, R7, R7 ;  /* 0x000000070712d221 */ /* 0x000fe20000000000 */
[----:B------:R-:W-:-:S02]  /*0ed0*/  FSETP.GT.AND P3, PT, R6, -R10, PT ;  /* 0x8000000a0600720b */ /* 0x000fc40003f64000 */
[----:B------:R-:W-:Y:S02]  /*0ee0*/  FSETP.GT.AND P6, PT, R4, -R8, PT ;  /* 0x800000080400720b */ /* 0x000fe40003fc4000 */
[----:B------:R-:W-:Y:S02]  /*0ef0*/  FSETP.GT.AND P0, PT, R5, -R9, PT ;  /* 0x800000090500720b */ /* 0x000fe40003f04000 */
[----:B------:R-:W-:Y:S02]  /*0f00*/  FSEL R13, R16, R13, P2 ;  /* 0x0000000d100d7208 */ /* 0x000fe40001000000 */
[----:B------:R-:W-:Y:S02]  /*0f10*/  FSEL R12, R0, R23, P1 ;  /* 0x00000017000c7208 */ /* 0x000fe40000800000 */
[----:B------:R-:W-:Y:S02]  /*0f20*/  FSEL R4, R17, R22, P6 ;  /* 0x0000001611047208 */ /* 0x000fe40003000000 */
[----:B------:R-:W-:-:S02]  /*0f30*/  FSEL R5, R21, R24, P0 ;  /* 0x0000001815057208 */ /* 0x000fc40000000000 */
[----:B------:R-:W-:Y:S02]  /*0f40*/  FSEL R6, R11, R20, P3 ;  /* 0x000000140b067208 */ /* 0x000fe40001800000 */
[----:B------:R-:W-:Y:S01]  /*0f50*/  FSEL R7, R7, R18, P4 ;  /* 0x0000001207077208 */ /* 0x000fe20002000000 */
[----:B------:R-:W-:Y:S04]  /*0f60*/  STG.E.128 desc[UR4][R2.64], R12 ;  /* 0x0000000c02007986 */ /* 0x000fe8000c101d04 */
[----:B------:R-:W-:Y:S01]  /*0f70*/  STG.E.128 desc[UR4][R2.64+0x800], R4 ;  /* 0x0008000402007986 */ /* 0x000fe2000c101d04 */
[----:B------:R-:W-:Y:S05]  /*0f80*/  EXIT ;  /* 0x000000000000794d */ /* 0x000fea0003800000 */
.L_x_0:
[----:B------:R-:W-:-:S00]  /*0f90*/  BRA `(.L_x_0) ;  /* 0xfffffffc00fc7947 */ /* 0x000fc0000383ffff */
[----:B------:R-:W-:-:S00]  /*0fa0*/  NOP ;  /* 0x0000000000007918 */ /* 0x000fc00000000000 */
        /* <DEDUP_REMOVED lines=13> */
.L_x_1:


//--------------------- .nv.global.init           --------------------------
	.section	.nv.global.init,"aw",@progbits
.nv.global.init:
	.type		_$_str,@object
	.size		_$_str,(.L_0 - _$_str)
_$_str:
        /*0000*/ 	.byte	0x5f, 0x5f, 0x43, 0x55, 0x44, 0x41, 0x5f, 0x46, 0x54, 0x5a, 0x00
.L_0:


//--------------------- .nv.constant0.triton_poi_fused_convolution_elu_40 --------------------------
	.section	.nv.constant0.triton_poi_fused_convolution_elu_40,"a",@progbits
	.sectionflags	@""
	.align	4
.nv.constant0.triton_poi_fused_convolution_elu_40:
	.zero		548
